	.version 1.4
	.target sm_10, map_f64_to_f32
	// compiled with /usr/local/cuda-4.2/open64/lib//be
	// nvopencc 4.1 built on 2012-04-05

	//-----------------------------------------------------------
	// Compiling /tmp/tmpxft_00009e43_00000000-9_BuildBx.cpp3.i (/tmp/ccBI#.wQGx6j)
	//-----------------------------------------------------------

	//-----------------------------------------------------------
	// Options:
	//-----------------------------------------------------------
	//  Target:ptx, ISA:sm_10, Endian:little, Pointer Size:64
	//  -O3	(Optimization level)
	//  -g0	(Debug level)
	//  -m2	(Report advisories)
	//-----------------------------------------------------------

	.file	1	"<command-line>"
	.file	2	"/tmp/tmpxft_00009e43_00000000-8_BuildBx.cudafe2.gpu"
	.file	3	"/usr/lib/gcc/x86_64-redhat-linux/4.4.7/include/stddef.h"
	.file	4	"/usr/local/cuda/bin/../include/crt/device_runtime.h"
	.file	5	"/usr/local/cuda/bin/../include/host_defines.h"
	.file	6	"/usr/local/cuda/bin/../include/builtin_types.h"
	.file	7	"/usr/local/cuda/bin/../include/device_types.h"
	.file	8	"/usr/local/cuda/bin/../include/driver_types.h"
	.file	9	"/usr/local/cuda/bin/../include/surface_types.h"
	.file	10	"/usr/local/cuda/bin/../include/texture_types.h"
	.file	11	"/usr/local/cuda/bin/../include/vector_types.h"
	.file	12	"/usr/local/cuda/bin/../include/device_launch_parameters.h"
	.file	13	"/usr/local/cuda/bin/../include/crt/storage_class.h"
	.file	14	"BuildBx.cu"
	.file	15	"/usr/local/cuda/bin/../include/common_functions.h"
	.file	16	"/usr/local/cuda/bin/../include/math_functions.h"
	.file	17	"/usr/local/cuda/bin/../include/math_constants.h"
	.file	18	"/usr/local/cuda/bin/../include/device_functions.h"
	.file	19	"/usr/local/cuda/bin/../include/sm_11_atomic_functions.h"
	.file	20	"/usr/local/cuda/bin/../include/sm_12_atomic_functions.h"
	.file	21	"/usr/local/cuda/bin/../include/sm_13_double_functions.h"
	.file	22	"/usr/local/cuda/bin/../include/sm_20_atomic_functions.h"
	.file	23	"/usr/local/cuda/bin/../include/sm_20_intrinsics.h"
	.file	24	"/usr/local/cuda/bin/../include/sm_30_intrinsics.h"
	.file	25	"/usr/local/cuda/bin/../include/surface_functions.h"
	.file	26	"/usr/local/cuda/bin/../include/texture_fetch_functions.h"
	.file	27	"/usr/local/cuda/bin/../include/math_functions_dbl_ptx1.h"


	.entry _Z7BuildBxPdPKiS1_S1_PKdii (
		.param .u64 __cudaparm__Z7BuildBxPdPKiS1_S1_PKdii_Bx,
		.param .u64 __cudaparm__Z7BuildBxPdPKiS1_S1_PKdii_frombus,
		.param .u64 __cudaparm__Z7BuildBxPdPKiS1_S1_PKdii_tobus,
		.param .u64 __cudaparm__Z7BuildBxPdPKiS1_S1_PKdii_BranchStatus,
		.param .u64 __cudaparm__Z7BuildBxPdPKiS1_S1_PKdii_xline,
		.param .s32 __cudaparm__Z7BuildBxPdPKiS1_S1_PKdii_numline,
		.param .s32 __cudaparm__Z7BuildBxPdPKiS1_S1_PKdii_Mat4_Width)
	{
	.reg .u16 %rh<6>;
	.reg .u32 %r<13>;
	.reg .u64 %rd<15>;
	.reg .f32 %f<5>;
	.reg .f64 %fd<5>;
	.reg .pred %p<4>;
	.loc	14	3	0
$LDWbegin__Z7BuildBxPdPKiS1_S1_PKdii:
	cvt.u32.u16 	%r1, %tid.y;
	mov.u16 	%rh1, %ctaid.y;
	mov.u16 	%rh2, %ntid.y;
	mul.wide.u16 	%r2, %rh1, %rh2;
	add.u32 	%r3, %r1, %r2;
	cvt.s64.s32 	%rd1, %r3;
	mul.wide.s32 	%rd2, %r3, 4;
	ld.param.u64 	%rd3, [__cudaparm__Z7BuildBxPdPKiS1_S1_PKdii_frombus];
	add.u64 	%rd4, %rd3, %rd2;
	ld.global.s32 	%r4, [%rd4+0];
	setp.ne.s32 	%p1, %r4, %r3;
	@%p1 bra 	$Lt_0_1794;
	ld.param.u64 	%rd5, [__cudaparm__Z7BuildBxPdPKiS1_S1_PKdii_tobus];
	add.u64 	%rd6, %rd5, %rd2;
	ld.global.s32 	%r5, [%rd6+0];
	cvt.u32.u16 	%r6, %tid.x;
	mov.u16 	%rh3, %ctaid.x;
	mov.u16 	%rh4, %ntid.x;
	mul.wide.u16 	%r7, %rh3, %rh4;
	add.u32 	%r8, %r6, %r7;
	setp.ne.s32 	%p2, %r5, %r8;
	@%p2 bra 	$Lt_0_1794;
	.loc	14	10	0
	ld.param.u64 	%rd7, [__cudaparm__Z7BuildBxPdPKiS1_S1_PKdii_Bx];
	ld.param.s32 	%r9, [__cudaparm__Z7BuildBxPdPKiS1_S1_PKdii_Mat4_Width];
	mul.lo.s32 	%r10, %r9, %r4;
	add.s32 	%r11, %r5, %r10;
	cvt.s64.s32 	%rd8, %r11;
	mul.wide.s32 	%rd9, %r11, 8;
	add.u64 	%rd10, %rd7, %rd9;
	ld.global.f64 	%fd1, [%rd10+0];
	cvt.rn.f32.f64 	%f1, %fd1;
	ld.param.u64 	%rd11, [__cudaparm__Z7BuildBxPdPKiS1_S1_PKdii_xline];
	mul.lo.u64 	%rd12, %rd1, 8;
	add.u64 	%rd13, %rd11, %rd12;
	ld.global.f64 	%fd2, [%rd13+0];
	cvt.rn.f32.f64 	%f2, %fd2;
	div.full.f32 	%f3, %f1, %f2;
	cvt.f64.f32 	%fd3, %f3;
	st.global.f64 	[%rd10+0], %fd3;
$Lt_0_1794:
$L_0_1282:
	.loc	14	12	0
	exit;
$LDWend__Z7BuildBxPdPKiS1_S1_PKdii:
	} // _Z7BuildBxPdPKiS1_S1_PKdii



// ===== COMPILED SASS (sm_100) =====

	.target	sm_100

	.elftype	@"ET_EXEC"


//--------------------- .note.nv.tkinfo           --------------------------
	.section	.note.nv.tkinfo,"",@"SHT_NOTE"
	.sectionflags	@"SHF_NOTE_NV_TKINFO"
	.tkinfo
        /*0018*/ 	.word	0x00000002
        /*0030*/ 	.string	""
        /*0030*/ 	.string	"ptxas"
        /*0030*/ 	.string	"Cuda compilation tools, release 13.0, V13.0.88"
        /*0030*/ 	.string	"Build cuda_13.0.r13.0/compiler.36424714_0"
        /*0030*/ 	.string	"-arch sm_100 "



//--------------------- .note.nv.cuinfo           --------------------------
	.section	.note.nv.cuinfo,"",@"SHT_NOTE"
	.sectionflags	@"SHF_NOTE_NV_CUINFO"
        /*0018*/ 	.short	0x0002
        /*001a*/ 	.short	0x000a
        /*001c*/ 	.short	0x0082
	.zero		2


//--------------------- .nv.info                  --------------------------
	.section	.nv.info,"",@"SHT_CUDA_INFO"
	.align	4


	//----- nvinfo : EIATTR_REGCOUNT
	.align		4
        /*0000*/ 	.byte	0x04, 0x2f
        /*0002*/ 	.short	(.L_1 - .L_0)
	.align		4
.L_0:
        /*0004*/ 	.word	index@(_Z7BuildBxPdPKiS1_S1_PKdii)
        /*0008*/ 	.word	0x0000000d


	//----- nvinfo : EIATTR_FRAME_SIZE
	.align		4
.L_1:
        /*000c*/ 	.byte	0x04, 0x11
        /*000e*/ 	.short	(.L_3 - .L_2)
	.align		4
.L_2:
        /*0010*/ 	.word	index@(_Z7BuildBxPdPKiS1_S1_PKdii)
        /*0014*/ 	.word	0x00000000


	//----- nvinfo : EIATTR_MIN_STACK_SIZE
	.align		4
.L_3:
        /*0018*/ 	.byte	0x04, 0x12
        /*001a*/ 	.short	(.L_5 - .L_4)
	.align		4
.L_4:
        /*001c*/ 	.word	index@(_Z7BuildBxPdPKiS1_S1_PKdii)
        /*0020*/ 	.word	0x00000000
.L_5:


//--------------------- .nv.compat                --------------------------
	.section	.nv.compat,"",@"SHT_CUDA_COMPAT_INFO"
	.align	4
        /*0000*/ 	.byte	0x02, 0x09, 0x00, 0x00, 0x02, 0x02, 0x01, 0x00, 0x02, 0x05, 0x05, 0x00, 0x03, 0x07, 0x01, 0x01
        /*0010*/ 	.byte	0x02, 0x03, 0x00, 0x00, 0x02, 0x06, 0x01, 0x00, 0x04, 0x0b, 0x08, 0x00, 0x01, 0x00, 0x00, 0x00
        /*0020*/ 	.byte	0x00, 0x00, 0x00, 0x00


//--------------------- .nv.info._Z7BuildBxPdPKiS1_S1_PKdii --------------------------
	.section	.nv.info._Z7BuildBxPdPKiS1_S1_PKdii,"",@"SHT_CUDA_INFO"
	.sectionflags	@""
	.align	4


	//----- nvinfo : EIATTR_CUDA_API_VERSION
	.align		4
        /*0000*/ 	.byte	0x04, 0x37
        /*0002*/ 	.short	(.L_7 - .L_6)
.L_6:
        /*0004*/ 	.word	0x00000082


	//----- nvinfo : EIATTR_KPARAM_INFO
	.align		4
.L_7:
        /*0008*/ 	.byte	0x04, 0x17
        /*000a*/ 	.short	(.L_9 - .L_8)
.L_8:
        /*000c*/ 	.word	0x00000000
        /*0010*/ 	.short	0x0006
        /*0012*/ 	.short	0x002c
        /*0014*/ 	.byte	0x00, 0xf0, 0x11, 0x00


	//----- nvinfo : EIATTR_KPARAM_INFO
	.align		4
.L_9:
        /*0018*/ 	.byte	0x04, 0x17
        /*001a*/ 	.short	(.L_11 - .L_10)
.L_10:
        /*001c*/ 	.word	0x00000000
        /*0020*/ 	.short	0x0005
        /*0022*/ 	.short	0x0028
        /*0024*/ 	.byte	0x00, 0xf0, 0x11, 0x00


	//----- nvinfo : EIATTR_KPARAM_INFO
	.align		4
.L_11:
        /*0028*/ 	.byte	0x04, 0x17
        /*002a*/ 	.short	(.L_13 - .L_12)
.L_12:
        /*002c*/ 	.word	0x00000000
        /*0030*/ 	.short	0x0004
        /*0032*/ 	.short	0x0020
        /*0034*/ 	.byte	0x00, 0xf0, 0x21, 0x00


	//----- nvinfo : EIATTR_KPARAM_INFO
	.align		4
.L_13:
        /*0038*/ 	.byte	0x04, 0x17
        /*003a*/ 	.short	(.L_15 - .L_14)
.L_14:
        /*003c*/ 	.word	0x00000000
        /*0040*/ 	.short	0x0003
        /*0042*/ 	.short	0x0018
        /*0044*/ 	.byte	0x00, 0xf0, 0x21, 0x00


	//----- nvinfo : EIATTR_KPARAM_INFO
	.align		4
.L_15:
        /*0048*/ 	.byte	0x04, 0x17
        /*004a*/ 	.short	(.L_17 - .L_16)
.L_16:
        /*004c*/ 	.word	0x00000000
        /*0050*/ 	.short	0x0002
        /*0052*/ 	.short	0x0010
        /*0054*/ 	.byte	0x00, 0xf0, 0x21, 0x00


	//----- nvinfo : EIATTR_KPARAM_INFO
	.align		4
.L_17:
        /*0058*/ 	.byte	0x04, 0x17
        /*005a*/ 	.short	(.L_19 - .L_18)
.L_18:
        /*005c*/ 	.word	0x00000000
        /*0060*/ 	.short	0x0001
        /*0062*/ 	.short	0x0008
        /*0064*/ 	.byte	0x00, 0xf0, 0x21, 0x00


	//----- nvinfo : EIATTR_KPARAM_INFO
	.align		4
.L_19:
        /*0068*/ 	.byte	0x04, 0x17
        /*006a*/ 	.short	(.L_21 - .L_20)
.L_20:
        /*006c*/ 	.word	0x00000000
        /*0070*/ 	.short	0x0000
        /*0072*/ 	.short	0x0000
        /*0074*/ 	.byte	0x00, 0xf0, 0x21, 0x00


	//----- nvinfo : EIATTR_SPARSE_MMA_MASK
	.align		4
.L_21:
        /*0078*/ 	.byte	0x03, 0x50
        /*007a*/ 	.short	0x0000


	//----- nvinfo : EIATTR_MAXREG_COUNT
	.align		4
        /*007c*/ 	.byte	0x03, 0x1b
        /*007e*/ 	.short	0x00ff


	//----- nvinfo : EIATTR_MERCURY_ISA_VERSION
	.align		4
        /*0080*/ 	.byte	0x03, 0x5f
        /*0082*/ 	.short	0x0101


	//----- nvinfo : EIATTR_VRC_CTA_INIT_COUNT
	.align		4
        /*0084*/ 	.byte	0x02, 0x4a
	.zero		1
	.zero		1


	//----- nvinfo : EIATTR_EXIT_INSTR_OFFSETS
	.align		4
        /*0088*/ 	.byte	0x04, 0x1c
        /*008a*/ 	.short	(.L_23 - .L_22)


	//   ....[0]....
.L_22:
        /*008c*/ 	.word	0x000000d0


	//   ....[1]....
        /*0090*/ 	.word	0x00000190


	//   ....[2]....
        /*0094*/ 	.word	0x000002f0


	//----- nvinfo : EIATTR_CBANK_PARAM_SIZE
	.align		4
.L_23:
        /*0098*/ 	.byte	0x03, 0x19
        /*009a*/ 	.short	0x0030


	//----- nvinfo : EIATTR_PARAM_CBANK
	.align		4
        /*009c*/ 	.byte	0x04, 0x0a
        /*009e*/ 	.short	(.L_25 - .L_24)
	.align		4
.L_24:
        /*00a0*/ 	.word	index@(.nv.constant0._Z7BuildBxPdPKiS1_S1_PKdii)
        /*00a4*/ 	.short	0x0380
        /*00a6*/ 	.short	0x0030


	//----- nvinfo : EIATTR_SW_WAR
	.align		4
.L_25:
        /*00a8*/ 	.byte	0x04, 0x36
        /*00aa*/ 	.short	(.L_27 - .L_26)
.L_26:
        /*00ac*/ 	.word	0x00000008
.L_27:


//--------------------- .nv.callgraph             --------------------------
	.section	.nv.callgraph,"",@"SHT_CUDA_CALLGRAPH"
	.align	4
	.sectionentsize	8
	.align		4
        /*0000*/ 	.word	0x00000000
	.align		4
        /*0004*/ 	.word	0xffffffff
	.align		4
        /*0008*/ 	.word	0x00000000
	.align		4
        /*000c*/ 	.word	0xfffffffe
	.align		4
        /*0010*/ 	.word	0x00000000
	.align		4
        /*0014*/ 	.word	0xfffffffd
	.align		4
        /*0018*/ 	.word	0x00000000
	.align		4
        /*001c*/ 	.word	0xfffffffc


//--------------------- .text._Z7BuildBxPdPKiS1_S1_PKdii --------------------------
	.section	.text._Z7BuildBxPdPKiS1_S1_PKdii,"ax",@progbits
	.align	128
.text._Z7BuildBxPdPKiS1_S1_PKdii:
        .type           _Z7BuildBxPdPKiS1_S1_PKdii,@function
        .size           _Z7BuildBxPdPKiS1_S1_PKdii,(.L_x_1 - _Z7BuildBxPdPKiS1_S1_PKdii)
        .other          _Z7BuildBxPdPKiS1_S1_PKdii,@"STO_CUDA_ENTRY STV_DEFAULT"
_Z7BuildBxPdPKiS1_S1_PKdii:
[----:B------:R-:W-:Y:S01]  /*0000*/  LDC R1, c[0x0][0x37c] ;  /* 0x0000df00ff017b82 */ /* 0x000fe20000000800 */
[----:B------:R-:W0:Y:S07]  /*0010*/  S2R R0, SR_TID.Y ;  /* 0x0000000000007919 */ /* 0x000e2e0000002200 */
[----:B------:R-:W1:Y:S01]  /*0020*/  S2UR UR4, SR_CTAID.Y ;  /* 0x00000000000479c3 */ /* 0x000e620000002600 */
[----:B------:R-:W2:Y:S07]  /*0030*/  LDCU.64 UR6, c[0x0][0x358] ;  /* 0x00006b00ff0677ac */ /* 0x000eae0008000a00 */
[----:B------:R-:W3:Y:S08]  /*0040*/  LDC R5, c[0x0][0x364] ;  /* 0x0000d900ff057b82 */ /* 0x000ef00000000800 */
[----:B------:R-:W4:Y:S01]  /*0050*/  LDC.64 R2, c[0x0][0x388] ;  /* 0x0000e200ff027b82 */ /* 0x000f220000000a00 */
[----:B-1----:R-:W-:Y:S01]  /*0060*/  ULOP3.LUT UR4, UR4, 0xffff, URZ, 0xc0, !UPT ;  /* 0x0000ffff04047892 */ /* 0x002fe2000f8ec0ff */
[----:B0-----:R-:W-:-:S02]  /*0070*/  LOP3.LUT R0, R0, 0xffff, RZ, 0xc0, !PT ;  /* 0x0000ffff00007812 */ /* 0x001fc400078ec0ff */
[----:B---3--:R-:W-:-:S05]  /*0080*/  LOP3.LUT R5, R5, 0xffff, RZ, 0xc0, !PT ;  /* 0x0000ffff05057812 */ /* 0x008fca00078ec0ff */
[----:B------:R-:W-:-:S04]  /*0090*/  IMAD R5, R5, UR4, R0 ;  /* 0x0000000405057c24 */ /* 0x000fc8000f8e0200 */
[----:B----4-:R-:W-:-:S05]  /*00a0*/  IMAD.WIDE R2, R5, 0x4, R2 ;  /* 0x0000000405027825 */ /* 0x010fca00078e0202 */
[----:B--2---:R-:W2:Y:S02]  /*00b0*/  LDG.E R0, desc[UR6][R2.64] ;  /* 0x0000000602007981 */ /* 0x004ea4000c1e1900 */
[----:B--2---:R-:W-:-:S13]  /*00c0*/  ISETP.NE.AND P0, PT, R0, R5, PT ;  /* 0x000000050000720c */ /* 0x004fda0003f05270 */
[----:B------:R-:W-:Y:S05]  /*00d0*/  @P0 EXIT ;  /* 0x000000000000094d */ /* 0x000fea0003800000 */
[----:B------:R-:W0:Y:S02]  /*00e0*/  LDC.64 R2, c[0x0][0x390] ;  /* 0x0000e400ff027b82 */ /* 0x000e240000000a00 */
[----:B0-----:R-:W-:-:S05]  /*00f0*/  IMAD.WIDE R2, R5, 0x4, R2 ;  /* 0x0000000405027825 */ /* 0x001fca00078e0202 */
[----:B------:R-:W2:Y:S01]  /*0100*/  LDG.E R9, desc[UR6][R2.64] ;  /* 0x0000000602097981 */ /* 0x000ea2000c1e1900 */
[----:B------:R-:W0:Y:S01]  /*0110*/  S2UR UR4, SR_CTAID.X ;  /* 0x00000000000479c3 */ /* 0x000e220000002500 */
[----:B------:R-:W1:Y:S07]  /*0120*/  S2R R4, SR_TID.X ;  /* 0x0000000000047919 */ /* 0x000e6e0000002100 */
[----:B------:R-:W3:Y:S01]  /*0130*/  LDC R7, c[0x0][0x360] ;  /* 0x0000d800ff077b82 */ /* 0x000ee20000000800 */
[----:B0-----:R-:W-:Y:S01]  /*0140*/  ULOP3.LUT UR4, UR4, 0xffff, URZ, 0xc0, !UPT ;  /* 0x0000ffff04047892 */ /* 0x001fe2000f8ec0ff */
[----:B---3--:R-:W-:-:S02]  /*0150*/  LOP3.LUT R7, R7, 0xffff, RZ, 0xc0, !PT ;  /* 0x0000ffff07077812 */ /* 0x008fc400078ec0ff */
[----:B-1----:R-:W-:-:S05]  /*0160*/  LOP3.LUT R4, R4, 0xffff, RZ, 0xc0, !PT ;  /* 0x0000ffff04047812 */ /* 0x002fca00078ec0ff */
[----:B------:R-:W-:-:S05]  /*0170*/  IMAD R4, R7, UR4, R4 ;  /* 0x0000000407047c24 */ /* 0x000fca000f8e0204 */
[----:B--2---:R-:W-:-:S13]  /*0180*/  ISETP.NE.AND P0, PT, R9, R4, PT ;  /* 0x000000040900720c */ /* 0x004fda0003f05270 */
[----:B------:R-:W-:Y:S05]  /*0190*/  @P0 EXIT ;  /* 0x000000000000094d */ /* 0x000fea0003800000 */
[----:B------:R-:W0:Y:S01]  /*01a0*/  LDC.64 R2, c[0x0][0x3a0] ;  /* 0x0000e800ff027b82 */ /* 0x000e220000000a00 */
[----:B------:R-:W-:Y:S01]  /*01b0*/  SHF.R.S32.HI R4, RZ, 0x1f, R5 ;  /* 0x0000001fff047819 */ /* 0x000fe20000011405 */
[----:B------:R-:W1:Y:S03]  /*01c0*/  LDCU UR4, c[0x0][0x3ac] ;  /* 0x00007580ff0477ac */ /* 0x000e660008000800 */
[----:B------:R-:W-:Y:S01]  /*01d0*/  SHF.L.U32 R7, R4, 0x3, RZ ;  /* 0x0000000304077819 */ /* 0x000fe200000006ff */
[----:B0-----:R-:W-:Y:S02]  /*01e0*/  IMAD.WIDE.U32 R2, R5, 0x8, R2 ;  /* 0x0000000805027825 */ /* 0x001fe400078e0002 */
[----:B------:R-:W0:Y:S03]  /*01f0*/  LDC.64 R4, c[0x0][0x380] ;  /* 0x0000e000ff047b82 */ /* 0x000e260000000a00 */
[----:B------:R-:W-:-:S02]  /*0200*/  IADD3 R7, PT, PT, R3, R7, RZ ;  /* 0x0000000703077210 */ /* 0x000fc40007ffe0ff */
[----:B------:R-:W-:-:S06]  /*0210*/  MOV R6, R2 ;  /* 0x0000000200067202 */ /* 0x000fcc0000000f00 */
[----:B------:R-:W2:Y:S01]  /*0220*/  LDG.E.64 R6, desc[UR6][R6.64] ;  /* 0x0000000606067981 */ /* 0x000ea2000c1e1b00 */
[----:B-1----:R-:W-:-:S04]  /*0230*/  IMAD R3, R0, UR4, R9 ;  /* 0x0000000400037c24 */ /* 0x002fc8000f8e0209 */
[----:B0-----:R-:W-:-:S05]  /*0240*/  IMAD.WIDE R2, R3, 0x8, R4 ;  /* 0x0000000803027825 */ /* 0x001fca00078e0204 */
[----:B------:R-:W3:Y:S01]  /*0250*/  LDG.E.64 R4, desc[UR6][R2.64] ;  /* 0x0000000602047981 */ /* 0x000ee2000c1e1b00 */
[----:B--2---:R-:W0:Y:S02]  /*0260*/  F2F.F32.F64 R10, R6 ;  /* 0x00000006000a7310 */ /* 0x004e240000301000 */
[----:B0-----:R-:W-:-:S06]  /*0270*/  FSETP.GT.FTZ.AND P0, PT, |R10|, 8.50705917302346158658e+37, PT ;  /* 0x7e8000000a00780b */ /* 0x001fcc0003f14200 */
[----:B---3--:R-:W0:Y:S07]  /*0280*/  F2F.F32.F64 R0, R4 ;  /* 0x0000000400007310 */ /* 0x008e2e0000301000 */
[----:B------:R-:W-:-:S04]  /*0290*/  @P0 FMUL.FTZ R10, R10, 0.25 ;  /* 0x3e8000000a0a0820 */ /* 0x000fc80000410000 */
[----:B------:R-:W1:Y:S01]  /*02a0*/  MUFU.RCP R9, R10 ;  /* 0x0000000a00097308 */ /* 0x000e620000001000 */
[----:B0-----:R-:W-:-:S04]  /*02b0*/  @P0 FMUL.FTZ R0, R0, 0.25 ;  /* 0x3e80000000000820 */ /* 0x001fc80000410000 */
[----:B-1----:R-:W-:-:S06]  /*02c0*/  FMUL.FTZ R9, R9, R0 ;  /* 0x0000000009097220 */ /* 0x002fcc0000410000 */
[----:B------:R-:W0:Y:S02]  /*02d0*/  F2F.F64.F32 R8, R9 ;  /* 0x0000000900087310 */ /* 0x000e240000201800 */
[----:B0-----:R-:W-:Y:S01]  /*02e0*/  STG.E.64 desc[UR6][R2.64], R8 ;  /* 0x0000000802007986 */ /* 0x001fe2000c101b06 */
[----:B------:R-:W-:Y:S05]  /*02f0*/  EXIT ;  /* 0x000000000000794d */ /* 0x000fea0003800000 */
.L_x_0:
[----:B------:R-:W-:-:S00]  /*0300*/  BRA `(.L_x_0) ;  /* 0xfffffffc00fc7947 */ /* 0x000fc0000383ffff */
[----:B------:R-:W-:-:S00]  /*0310*/  NOP ;  /* 0x0000000000007918 */ /* 0x000fc00000000000 */
        /* <DEDUP_REMOVED lines=14> */
.L_x_1:


//--------------------- .nv.shared.reserved.0     --------------------------
	.section	.nv.shared.reserved.0,"aw",@nobits
	.weak		__nv_reservedSMEM_offset_0_alias
	.size		__nv_reservedSMEM_offset_0_alias, 0, 64
	.other		__nv_reservedSMEM_offset_0_alias,@"STO_CUDA_RESERVED_SHARED STV_DEFAULT"
__nv_reservedSMEM_offset_0_alias:
	.zero		0
	.zero		64


//--------------------- .nv.constant0._Z7BuildBxPdPKiS1_S1_PKdii --------------------------
	.section	.nv.constant0._Z7BuildBxPdPKiS1_S1_PKdii,"a",@progbits
	.sectionflags	@""
	.align	4
.nv.constant0._Z7BuildBxPdPKiS1_S1_PKdii:
	.zero		944


//--------------------- SYMBOLS --------------------------

	.type		.nv.reservedSmem.offset0,@object
	.size		.nv.reservedSmem.offset0,0x4
